	.headerflags	@"EF_CUDA_TEXMODE_UNIFIED EF_CUDA_64BIT_ADDRESS EF_CUDA_ACCELERATORS EF_CUDA_SM90 EF_CUDA_VIRTUAL_SM(EF_CUDA_SM90)"
	.elftype	@"ET_EXEC"


//--------------------- .nv.info                  --------------------------
	.section	.nv.info,"",@"SHT_CUDA_INFO"
	.align	4


	//----- nvinfo : EIATTR_REGCOUNT
	.align		4
        /*0000*/ 	.byte	0x04, 0x2f
        /*0002*/ 	.short	(.L_1 - .L_0)
	.align		4
.L_0:
        /*0004*/ 	.word	index@(triton_poi_fused_clone_27)
        /*0008*/ 	.word	0x0000000a


	//----- nvinfo : EIATTR_MIN_STACK_SIZE
	.align		4
.L_1:
        /*000c*/ 	.byte	0x04, 0x12
        /*000e*/ 	.short	(.L_3 - .L_2)
	.align		4
.L_2:
        /*0010*/ 	.word	index@(triton_poi_fused_clone_27)
        /*0014*/ 	.word	0x00000000


	//----- nvinfo : EIATTR_FRAME_SIZE
	.align		4
.L_3:
        /*0018*/ 	.byte	0x04, 0x11
        /*001a*/ 	.short	(.L_5 - .L_4)
	.align		4
.L_4:
        /*001c*/ 	.word	index@(triton_poi_fused_clone_27)
        /*0020*/ 	.word	0x00000000


	//----- nvinfo : EIATTR_MIN_STACK_SIZE
	.align		4
.L_5:
        /*0024*/ 	.byte	0x04, 0x12
        /*0026*/ 	.short	(.L_7 - .L_6)
	.align		4
.L_6:
        /*0028*/ 	.word	index@(triton_poi_fused_clone_27)
        /*002c*/ 	.word	0x00000000
.L_7:


//--------------------- .nv.info.triton_poi_fused_clone_27 --------------------------
	.section	.nv.info.triton_poi_fused_clone_27,"",@"SHT_CUDA_INFO"
	.sectionflags	@""
	.align	4


	//----- nvinfo : EIATTR_CUDA_API_VERSION
	.align		4
        /*0000*/ 	.byte	0x04, 0x37
        /*0002*/ 	.short	(.L_9 - .L_8)
.L_8:
        /*0004*/ 	.word	0x0000007c


	//----- nvinfo : EIATTR_KPARAM_INFO
	.align		4
.L_9:
        /*0008*/ 	.byte	0x04, 0x17
        /*000a*/ 	.short	(.L_11 - .L_10)
.L_10:
        /*000c*/ 	.word	0x00000000
        /*0010*/ 	.short	0x0002
        /*0012*/ 	.short	0x0010
        /*0014*/ 	.byte	0x00, 0xf0, 0x11, 0x00


	//----- nvinfo : EIATTR_KPARAM_INFO
	.align		4
.L_11:
        /*0018*/ 	.byte	0x04, 0x17
        /*001a*/ 	.short	(.L_13 - .L_12)
.L_12:
        /*001c*/ 	.word	0x00000000
        /*0020*/ 	.short	0x0001
        /*0022*/ 	.short	0x0008
        /*0024*/ 	.byte	0x00, 0xf4, 0x21, 0x00


	//----- nvinfo : EIATTR_KPARAM_INFO
	.align		4
.L_13:
        /*0028*/ 	.byte	0x04, 0x17
        /*002a*/ 	.short	(.L_15 - .L_14)
.L_14:
        /*002c*/ 	.word	0x00000000
        /*0030*/ 	.short	0x0000
        /*0032*/ 	.short	0x0000
        /*0034*/ 	.byte	0x00, 0xf4, 0x21, 0x00


	//----- nvinfo : EIATTR_SPARSE_MMA_MASK
	.align		4
.L_15:
        /*0038*/ 	.byte	0x03, 0x50
        /*003a*/ 	.short	0x0000


	//----- nvinfo : EIATTR_MAXREG_COUNT
	.align		4
        /*003c*/ 	.byte	0x03, 0x1b
        /*003e*/ 	.short	0x00ff


	//----- nvinfo : EIATTR_EXIT_INSTR_OFFSETS
	.align		4
        /*0040*/ 	.byte	0x04, 0x1c
        /*0042*/ 	.short	(.L_17 - .L_16)


	//   ....[0]....
.L_16:
        /*0044*/ 	.word	0x000000d0


	//----- nvinfo : EIATTR_REQNTID
	.align		4
.L_17:
        /*0048*/ 	.byte	0x04, 0x10
        /*004a*/ 	.short	(.L_19 - .L_18)
.L_18:
        /*004c*/ 	.word	0x00000080
        /*0050*/ 	.word	0x00000001
        /*0054*/ 	.word	0x00000001


	//----- nvinfo : EIATTR_CBANK_PARAM_SIZE
	.align		4
.L_19:
        /*0058*/ 	.byte	0x03, 0x19
        /*005a*/ 	.short	0x0014


	//----- nvinfo : EIATTR_PARAM_CBANK
	.align		4
        /*005c*/ 	.byte	0x04, 0x0a
        /*005e*/ 	.short	(.L_21 - .L_20)
	.align		4
.L_20:
        /*0060*/ 	.word	index@(.nv.constant0.triton_poi_fused_clone_27)
        /*0064*/ 	.short	0x0210
        /*0066*/ 	.short	0x0014


	//----- nvinfo : EIATTR_SW_WAR
	.align		4
.L_21:
        /*0068*/ 	.byte	0x04, 0x36
        /*006a*/ 	.short	(.L_23 - .L_22)
.L_22:
        /*006c*/ 	.word	0x00000008
.L_23:


//--------------------- .nv.callgraph             --------------------------
	.section	.nv.callgraph,"",@"SHT_CUDA_CALLGRAPH"
	.align	4
	.sectionentsize	8
	.align		4
        /*0000*/ 	.word	0x00000000
	.align		4
        /*0004*/ 	.word	0xffffffff
	.align		4
        /*0008*/ 	.word	0x00000000
	.align		4
        /*000c*/ 	.word	0xfffffffe
	.align		4
        /*0010*/ 	.word	0x00000000
	.align		4
        /*0014*/ 	.word	0xfffffffd
	.align		4
        /*0018*/ 	.word	0x00000000
	.align		4
        /*001c*/ 	.word	0xfffffffc


//--------------------- .text.triton_poi_fused_clone_27 --------------------------
	.section	.text.triton_poi_fused_clone_27,"ax",@progbits
	.align	128
        .global         triton_poi_fused_clone_27
        .type           triton_poi_fused_clone_27,@function
        .size           triton_poi_fused_clone_27,(.L_x_1 - triton_poi_fused_clone_27)
        .other          triton_poi_fused_clone_27,@"STO_CUDA_ENTRY STV_DEFAULT"
triton_poi_fused_clone_27:
.text.triton_poi_fused_clone_27:
[----:B------:R-:W-:Y:S01]  /*0000*/  LDC R1, c[0x0][0x28] ;  /* 0x00000a00ff017b82 */ /* 0x000fe20000000800 */
[----:B------:R-:W1:Y:S07]  /*0010*/  S2R R0, SR_TID.X ;  /* 0x0000000000007919 */ /* 0x000e6e0000002100 */
[----:B------:R-:W2:Y:S01]  /*0020*/  LDC.64 R2, c[0x0][0x210] ;  /* 0x00008400ff027b82 */ /* 0x000ea20000000a00 */
[----:B------:R-:W-:Y:S01]  /*0030*/  ULDC.64 UR4, c[0x0][0x208] ;  /* 0x0000820000047ab9 */ /* 0x000fe20000000a00 */
[----:B------:R-:W3:Y:S01]  /*0040*/  S2R R7, SR_CTAID.X ;  /* 0x0000000000077919 */ /* 0x000ee20000002500 */
[----:B-1----:R-:W-:-:S04]  /*0050*/  LOP3.LUT R0, R0, 0x7f, RZ, 0xc0, !PT ;  /* 0x0000007f00007812 */ /* 0x002fc800078ec0ff */
[----:B---3--:R-:W-:-:S04]  /*0060*/  LEA R7, R7, R0, 0x7 ;  /* 0x0000000007077211 */ /* 0x008fc800078e38ff */
[----:B------:R-:W-:-:S05]  /*0070*/  SHF.L.U32 R5, R7, 0x2, RZ ;  /* 0x0000000207057819 */ /* 0x000fca00000006ff */
[----:B--2---:R-:W-:Y:S02]  /*0080*/  IMAD.WIDE R2, R5, 0x4, R2 ;  /* 0x0000000405027825 */ /* 0x004fe400078e0202 */
[----:B------:R-:W1:Y:S04]  /*0090*/  LDC.64 R4, c[0x0][0x218] ;  /* 0x00008600ff047b82 */ /* 0x000e680000000a00 */
[----:B------:R-:W2:Y:S01]  /*00a0*/  LDG.E.EL R3, desc[UR4][R2.64+0xc] ;  /* 0x00000c0402037981 */ /* 0x000ea2000c2e1900 */
[----:B-1----:R-:W-:-:S05]  /*00b0*/  IMAD.WIDE R4, R7, 0x4, R4 ;  /* 0x0000000407047825 */ /* 0x002fca00078e0204 */
[----:B--2---:R-:W-:Y:S01]  /*00c0*/  STG.E desc[UR4][R4.64], R3 ;  /* 0x0000000304007986 */ /* 0x004fe2000c101904 */
[----:B------:R-:W-:Y:S05]  /*00d0*/  EXIT ;  /* 0x000000000000794d */ /* 0x000fea0003800000 */
.L_x_0:
[----:B------:R-:W-:-:S00]  /*00e0*/  BRA `(.L_x_0) ;  /* 0xfffffffc00fc7947 */ /* 0x000fc0000383ffff */
[----:B------:R-:W-:-:S00]  /*00f0*/  NOP ;  /* 0x0000000000007918 */ /* 0x000fc00000000000 */
        /* <DEDUP_REMOVED lines=8> */
.L_x_1:


//--------------------- .nv.constant0.triton_poi_fused_clone_27 --------------------------
	.section	.nv.constant0.triton_poi_fused_clone_27,"a",@progbits
	.sectionflags	@""
	.align	4
.nv.constant0.triton_poi_fused_clone_27:
	.zero		548
